//
// Generated by NVIDIA NVVM Compiler
//
// Compiler Build ID: CL-36424714
// Cuda compilation tools, release 13.0, V13.0.88
// Based on NVVM 20.0.0
//

.version 9.0
.target sm_100
.address_size 64

	// .globl	_Z10solveOnGPUxPx

.visible .entry _Z10solveOnGPUxPx(
	.param .u64 _Z10solveOnGPUxPx_param_0,
	.param .u64 .ptr .align 1 _Z10solveOnGPUxPx_param_1
)
{
	.local .align 16 .b8 	__local_depot0[898765424];
	.reg .b64 	%SP;
	.reg .b64 	%SPL;
	.reg .pred 	%p<27>;
	.reg .b32 	%r<2>;
	.reg .b64 	%rd<147>;

	mov.u64 	%SPL, __local_depot0;
	ld.param.u64 	%rd69, [_Z10solveOnGPUxPx_param_0];
	ld.param.u64 	%rd71, [_Z10solveOnGPUxPx_param_1];
	cvta.to.global.u64 	%rd1, %rd71;
	add.u64 	%rd2, %SPL, 0;
	mov.b64 	%rd127, 1;
$L__BB0_1:
	mov.u64 	%rd3, %rd127;
	setp.lt.s64 	%p1, %rd3, %rd69;
	shl.b64 	%rd127, %rd3, 1;
	@%p1 bra 	$L__BB0_1;
	max.u64 	%rd5, %rd3, 1;
	and.b64  	%rd129, %rd5, 3;
	setp.lt.u64 	%p2, %rd3, 4;
	mov.b64 	%rd128, 0;
	@%p2 bra 	$L__BB0_6;
	and.b64  	%rd128, %rd5, -4;
	add.s64 	%rd134, %rd2, 16;
	add.s64 	%rd133, %rd1, 16;
	mov.b64 	%rd135, 0;
$L__BB0_4:
	setp.ge.s64 	%p3, %rd135, %rd69;
	@%p3 bra 	$L__BB0_19;
	ld.global.u64 	%rd76, [%rd133+-16];
	st.local.u64 	[%rd134+-16], %rd76;
	bra.uni 	$L__BB0_20;
$L__BB0_6:
	setp.eq.s64 	%p8, %rd129, 0;
	@%p8 bra 	$L__BB0_12;
	shl.b64 	%rd83, %rd128, 3;
	add.s64 	%rd131, %rd2, %rd83;
	add.s64 	%rd130, %rd1, %rd83;
$L__BB0_8:
	.pragma "nounroll";
	setp.lt.s64 	%p9, %rd128, %rd69;
	@%p9 bra 	$L__BB0_10;
	mov.b64 	%rd84, 11234567890;
	st.local.u64 	[%rd131], %rd84;
	bra.uni 	$L__BB0_11;
$L__BB0_10:
	ld.global.u64 	%rd85, [%rd130];
	st.local.u64 	[%rd131], %rd85;
$L__BB0_11:
	add.s64 	%rd128, %rd128, 1;
	add.s64 	%rd131, %rd131, 8;
	add.s64 	%rd130, %rd130, 8;
	add.s64 	%rd129, %rd129, -1;
	setp.ne.s64 	%p10, %rd129, 0;
	@%p10 bra 	$L__BB0_8;
$L__BB0_12:
	setp.lt.u64 	%p11, %rd3, 2;
	@%p11 bra 	$L__BB0_30;
	mov.u32 	%r1, %tid.x;
	cvt.u64.u32 	%rd21, %r1;
	mul.wide.u32 	%rd87, %r1, 8;
	add.s64 	%rd22, %rd2, %rd87;
	mov.b64 	%rd136, 2;
$L__BB0_14:
	and.b64  	%rd33, %rd136, %rd21;
	mov.u64 	%rd137, %rd136;
$L__BB0_15:
	mov.u64 	%rd38, %rd137;
	shr.u64 	%rd137, %rd38, 1;
	xor.b64  	%rd40, %rd137, %rd21;
	setp.le.u64 	%p12, %rd40, %rd21;
	@%p12 bra 	$L__BB0_46;
	setp.ne.s64 	%p13, %rd33, 0;
	@%p13 bra 	$L__BB0_44;
	ld.local.u64 	%rd41, [%rd22];
	shl.b64 	%rd89, %rd40, 3;
	add.s64 	%rd42, %rd2, %rd89;
	ld.local.u64 	%rd43, [%rd42];
	setp.le.s64 	%p15, %rd41, %rd43;
	@%p15 bra 	$L__BB0_46;
	st.local.u64 	[%rd22], %rd43;
	st.local.u64 	[%rd42], %rd41;
	bra.uni 	$L__BB0_46;
$L__BB0_19:
	mov.b64 	%rd75, 11234567890;
	st.local.u64 	[%rd134+-16], %rd75;
$L__BB0_20:
	add.s64 	%rd26, %rd135, 1;
	setp.lt.s64 	%p4, %rd26, %rd69;
	@%p4 bra 	$L__BB0_22;
	mov.b64 	%rd77, 11234567890;
	st.local.u64 	[%rd134+-8], %rd77;
	bra.uni 	$L__BB0_23;
$L__BB0_22:
	ld.global.u64 	%rd78, [%rd133+-8];
	st.local.u64 	[%rd134+-8], %rd78;
$L__BB0_23:
	add.s64 	%rd27, %rd26, 1;
	setp.lt.s64 	%p5, %rd27, %rd69;
	@%p5 bra 	$L__BB0_25;
	mov.b64 	%rd79, 11234567890;
	st.local.u64 	[%rd134], %rd79;
	bra.uni 	$L__BB0_26;
$L__BB0_25:
	ld.global.u64 	%rd80, [%rd133];
	st.local.u64 	[%rd134], %rd80;
$L__BB0_26:
	add.s64 	%rd28, %rd27, 1;
	setp.lt.s64 	%p6, %rd28, %rd69;
	@%p6 bra 	$L__BB0_28;
	mov.b64 	%rd81, 11234567890;
	st.local.u64 	[%rd134+8], %rd81;
	bra.uni 	$L__BB0_29;
$L__BB0_28:
	ld.global.u64 	%rd82, [%rd133+8];
	st.local.u64 	[%rd134+8], %rd82;
$L__BB0_29:
	add.s64 	%rd134, %rd134, 32;
	add.s64 	%rd133, %rd133, 32;
	add.s64 	%rd135, %rd28, 1;
	setp.eq.s64 	%p7, %rd135, %rd128;
	@%p7 bra 	$L__BB0_6;
	bra.uni 	$L__BB0_4;
$L__BB0_30:
	setp.lt.s64 	%p18, %rd69, 1;
	@%p18 bra 	$L__BB0_43;
	and.b64  	%rd34, %rd69, 15;
	setp.lt.u64 	%p19, %rd69, 16;
	mov.b64 	%rd141, 0;
	@%p19 bra 	$L__BB0_34;
	and.b64  	%rd141, %rd69, 9223372036854775792;
	add.s64 	%rd139, %rd2, 64;
	add.s64 	%rd138, %rd1, 64;
	mov.u64 	%rd140, %rd141;
$L__BB0_33:
	.pragma "nounroll";
	ld.local.v2.u64 	{%rd91, %rd92}, [%rd139+-64];
	st.global.u64 	[%rd138+-64], %rd91;
	st.global.u64 	[%rd138+-56], %rd92;
	ld.local.v2.u64 	{%rd93, %rd94}, [%rd139+-48];
	st.global.u64 	[%rd138+-48], %rd93;
	st.global.u64 	[%rd138+-40], %rd94;
	ld.local.v2.u64 	{%rd95, %rd96}, [%rd139+-32];
	st.global.u64 	[%rd138+-32], %rd95;
	st.global.u64 	[%rd138+-24], %rd96;
	ld.local.v2.u64 	{%rd97, %rd98}, [%rd139+-16];
	st.global.u64 	[%rd138+-16], %rd97;
	st.global.u64 	[%rd138+-8], %rd98;
	ld.local.v2.u64 	{%rd99, %rd100}, [%rd139];
	st.global.u64 	[%rd138], %rd99;
	st.global.u64 	[%rd138+8], %rd100;
	ld.local.v2.u64 	{%rd101, %rd102}, [%rd139+16];
	st.global.u64 	[%rd138+16], %rd101;
	st.global.u64 	[%rd138+24], %rd102;
	ld.local.v2.u64 	{%rd103, %rd104}, [%rd139+32];
	st.global.u64 	[%rd138+32], %rd103;
	st.global.u64 	[%rd138+40], %rd104;
	ld.local.v2.u64 	{%rd105, %rd106}, [%rd139+48];
	st.global.u64 	[%rd138+48], %rd105;
	st.global.u64 	[%rd138+56], %rd106;
	add.s64 	%rd140, %rd140, -16;
	add.s64 	%rd139, %rd139, 128;
	add.s64 	%rd138, %rd138, 128;
	setp.ne.s64 	%p20, %rd140, 0;
	@%p20 bra 	$L__BB0_33;
$L__BB0_34:
	setp.eq.s64 	%p21, %rd34, 0;
	@%p21 bra 	$L__BB0_43;
	and.b64  	%rd55, %rd69, 7;
	setp.lt.u64 	%p22, %rd34, 8;
	@%p22 bra 	$L__BB0_37;
	shl.b64 	%rd107, %rd141, 3;
	add.s64 	%rd108, %rd2, %rd107;
	ld.local.u64 	%rd109, [%rd108];
	add.s64 	%rd110, %rd1, %rd107;
	st.global.u64 	[%rd110], %rd109;
	ld.local.u64 	%rd111, [%rd108+8];
	st.global.u64 	[%rd110+8], %rd111;
	ld.local.u64 	%rd112, [%rd108+16];
	st.global.u64 	[%rd110+16], %rd112;
	ld.local.u64 	%rd113, [%rd108+24];
	st.global.u64 	[%rd110+24], %rd113;
	ld.local.u64 	%rd114, [%rd108+32];
	st.global.u64 	[%rd110+32], %rd114;
	ld.local.u64 	%rd115, [%rd108+40];
	st.global.u64 	[%rd110+40], %rd115;
	ld.local.u64 	%rd116, [%rd108+48];
	st.global.u64 	[%rd110+48], %rd116;
	ld.local.u64 	%rd117, [%rd108+56];
	st.global.u64 	[%rd110+56], %rd117;
	add.s64 	%rd141, %rd141, 8;
$L__BB0_37:
	setp.eq.s64 	%p23, %rd55, 0;
	@%p23 bra 	$L__BB0_43;
	and.b64  	%rd144, %rd69, 3;
	setp.lt.u64 	%p24, %rd55, 4;
	@%p24 bra 	$L__BB0_40;
	shl.b64 	%rd118, %rd141, 3;
	add.s64 	%rd119, %rd2, %rd118;
	ld.local.u64 	%rd120, [%rd119];
	add.s64 	%rd121, %rd1, %rd118;
	st.global.u64 	[%rd121], %rd120;
	ld.local.u64 	%rd122, [%rd119+8];
	st.global.u64 	[%rd121+8], %rd122;
	ld.local.u64 	%rd123, [%rd119+16];
	st.global.u64 	[%rd121+16], %rd123;
	ld.local.u64 	%rd124, [%rd119+24];
	st.global.u64 	[%rd121+24], %rd124;
	add.s64 	%rd141, %rd141, 4;
$L__BB0_40:
	setp.eq.s64 	%p25, %rd144, 0;
	@%p25 bra 	$L__BB0_43;
	shl.b64 	%rd125, %rd141, 3;
	add.s64 	%rd146, %rd1, %rd125;
	add.s64 	%rd145, %rd2, %rd125;
$L__BB0_42:
	.pragma "nounroll";
	ld.local.u64 	%rd126, [%rd145];
	st.global.u64 	[%rd146], %rd126;
	add.s64 	%rd146, %rd146, 8;
	add.s64 	%rd145, %rd145, 8;
	add.s64 	%rd144, %rd144, -1;
	setp.ne.s64 	%p26, %rd144, 0;
	@%p26 bra 	$L__BB0_42;
$L__BB0_43:
	ret;
$L__BB0_44:
	ld.local.u64 	%rd44, [%rd22];
	shl.b64 	%rd88, %rd40, 3;
	add.s64 	%rd45, %rd2, %rd88;
	ld.local.u64 	%rd46, [%rd45];
	setp.ge.s64 	%p14, %rd44, %rd46;
	@%p14 bra 	$L__BB0_46;
	st.local.u64 	[%rd22], %rd46;
	st.local.u64 	[%rd45], %rd44;
$L__BB0_46:
	bar.sync 	0;
	setp.gt.u64 	%p16, %rd38, 3;
	@%p16 bra 	$L__BB0_15;
	shl.b64 	%rd136, %rd136, 1;
	setp.gt.u64 	%p17, %rd136, %rd3;
	@%p17 bra 	$L__BB0_30;
	bra.uni 	$L__BB0_14;

}


// ===== COMPILED SASS (sm_100) =====

	.target	sm_100

	.elftype	@"ET_EXEC"


//--------------------- .note.nv.tkinfo           --------------------------
	.section	.note.nv.tkinfo,"",@"SHT_NOTE"
	.sectionflags	@"SHF_NOTE_NV_TKINFO"
	.tkinfo
        /*0018*/ 	.word	0x00000002
        /*0030*/ 	.string	""
        /*0030*/ 	.string	"ptxas"
        /*0030*/ 	.string	"Cuda compilation tools, release 13.0, V13.0.88"
        /*0030*/ 	.string	"Build cuda_13.0.r13.0/compiler.36424714_0"
        /*0030*/ 	.string	"-arch sm_100 -m 64 "



//--------------------- .note.nv.cuinfo           --------------------------
	.section	.note.nv.cuinfo,"",@"SHT_NOTE"
	.sectionflags	@"SHF_NOTE_NV_CUINFO"
        /*0018*/ 	.short	0x0002
        /*001a*/ 	.short	0x0064
        /*001c*/ 	.short	0x0082
	.zero		2


//--------------------- .nv.info                  --------------------------
	.section	.nv.info,"",@"SHT_CUDA_INFO"
	.align	4


	//----- nvinfo : EIATTR_REGCOUNT
	.align		4
        /*0000*/ 	.byte	0x04, 0x2f
        /*0002*/ 	.short	(.L_1 - .L_0)
	.align		4
.L_0:
        /*0004*/ 	.word	index@(_Z10solveOnGPUxPx)
        /*0008*/ 	.word	0x0000001e


	//----- nvinfo : EIATTR_FRAME_SIZE
	.align		4
.L_1:
        /*000c*/ 	.byte	0x04, 0x11
        /*000e*/ 	.short	(.L_3 - .L_2)
	.align		4
.L_2:
        /*0010*/ 	.word	index@(_Z10solveOnGPUxPx)
        /*0014*/ 	.word	0x35921270


	//----- nvinfo : EIATTR_MIN_STACK_SIZE
	.align		4
.L_3:
        /*0018*/ 	.byte	0x04, 0x12
        /*001a*/ 	.short	(.L_5 - .L_4)
	.align		4
.L_4:
        /*001c*/ 	.word	index@(_Z10solveOnGPUxPx)
        /*0020*/ 	.word	0x35921270
.L_5:


//--------------------- .nv.compat                --------------------------
	.section	.nv.compat,"",@"SHT_CUDA_COMPAT_INFO"
	.align	4
        /*0000*/ 	.byte	0x02, 0x09, 0x00, 0x00, 0x02, 0x02, 0x01, 0x00, 0x02, 0x05, 0x05, 0x00, 0x03, 0x07, 0x01, 0x01
        /*0010*/ 	.byte	0x02, 0x03, 0x00, 0x00, 0x02, 0x06, 0x01, 0x00, 0x04, 0x0b, 0x08, 0x00, 0x09, 0x00, 0x00, 0x00
        /*0020*/ 	.byte	0x00, 0x00, 0x00, 0x00


//--------------------- .nv.info._Z10solveOnGPUxPx --------------------------
	.section	.nv.info._Z10solveOnGPUxPx,"",@"SHT_CUDA_INFO"
	.sectionflags	@""
	.align	4


	//----- nvinfo : EIATTR_CUDA_API_VERSION
	.align		4
        /*0000*/ 	.byte	0x04, 0x37
        /*0002*/ 	.short	(.L_7 - .L_6)
.L_6:
        /*0004*/ 	.word	0x00000082


	//----- nvinfo : EIATTR_KPARAM_INFO
	.align		4
.L_7:
        /*0008*/ 	.byte	0x04, 0x17
        /*000a*/ 	.short	(.L_9 - .L_8)
.L_8:
        /*000c*/ 	.word	0x00000000
        /*0010*/ 	.short	0x0001
        /*0012*/ 	.short	0x0008
        /*0014*/ 	.byte	0x00, 0xf5, 0x21, 0x00


	//----- nvinfo : EIATTR_KPARAM_INFO
	.align		4
.L_9:
        /*0018*/ 	.byte	0x04, 0x17
        /*001a*/ 	.short	(.L_11 - .L_10)
.L_10:
        /*001c*/ 	.word	0x00000000
        /*0020*/ 	.short	0x0000
        /*0022*/ 	.short	0x0000
        /*0024*/ 	.byte	0x00, 0xf0, 0x21, 0x00


	//----- nvinfo : EIATTR_SPARSE_MMA_MASK
	.align		4
.L_11:
        /*0028*/ 	.byte	0x03, 0x50
        /*002a*/ 	.short	0x0000


	//----- nvinfo : EIATTR_MAXREG_COUNT
	.align		4
        /*002c*/ 	.byte	0x03, 0x1b
        /*002e*/ 	.short	0x00ff


	//----- nvinfo : EIATTR_NUM_BARRIERS
	.align		4
        /*0030*/ 	.byte	0x02, 0x4c
        /*0032*/ 	.byte	0x01
	.zero		1


	//----- nvinfo : EIATTR_MERCURY_ISA_VERSION
	.align		4
        /*0034*/ 	.byte	0x03, 0x5f
        /*0036*/ 	.short	0x0101


	//----- nvinfo : EIATTR_VRC_CTA_INIT_COUNT
	.align		4
        /*0038*/ 	.byte	0x02, 0x4a
	.zero		1
	.zero		1


	//----- nvinfo : EIATTR_EXIT_INSTR_OFFSETS
	.align		4
        /*003c*/ 	.byte	0x04, 0x1c
        /*003e*/ 	.short	(.L_13 - .L_12)


	//   ....[0]....
.L_12:
        /*0040*/ 	.word	0x00000a60


	//   ....[1]....
        /*0044*/ 	.word	0x00000db0


	//   ....[2]....
        /*0048*/ 	.word	0x00000f60


	//   ....[3]....
        /*004c*/ 	.word	0x00001090


	//   ....[4]....
        /*0050*/ 	.word	0x000011e0


	//----- nvinfo : EIATTR_CRS_STACK_SIZE
	.align		4
.L_13:
        /*0054*/ 	.byte	0x04, 0x1e
        /*0056*/ 	.short	(.L_15 - .L_14)
.L_14:
        /*0058*/ 	.word	0x00000000


	//----- nvinfo : EIATTR_CBANK_PARAM_SIZE
	.align		4
.L_15:
        /*005c*/ 	.byte	0x03, 0x19
        /*005e*/ 	.short	0x0010


	//----- nvinfo : EIATTR_PARAM_CBANK
	.align		4
        /*0060*/ 	.byte	0x04, 0x0a
        /*0062*/ 	.short	(.L_17 - .L_16)
	.align		4
.L_16:
        /*0064*/ 	.word	index@(.nv.constant0._Z10solveOnGPUxPx)
        /*0068*/ 	.short	0x0380
        /*006a*/ 	.short	0x0010


	//----- nvinfo : EIATTR_SW_WAR
	.align		4
.L_17:
        /*006c*/ 	.byte	0x04, 0x36
        /*006e*/ 	.short	(.L_19 - .L_18)
.L_18:
        /*0070*/ 	.word	0x00000008
.L_19:


//--------------------- .nv.callgraph             --------------------------
	.section	.nv.callgraph,"",@"SHT_CUDA_CALLGRAPH"
	.align	4
	.sectionentsize	8
	.align		4
        /*0000*/ 	.word	0x00000000
	.align		4
        /*0004*/ 	.word	0xffffffff
	.align		4
        /*0008*/ 	.word	0x00000000
	.align		4
        /*000c*/ 	.word	0xfffffffe
	.align		4
        /*0010*/ 	.word	0x00000000
	.align		4
        /*0014*/ 	.word	0xfffffffd
	.align		4
        /*0018*/ 	.word	0x00000000
	.align		4
        /*001c*/ 	.word	0xfffffffc


//--------------------- .text._Z10solveOnGPUxPx   --------------------------
	.section	.text._Z10solveOnGPUxPx,"ax",@progbits
	.align	128
        .global         _Z10solveOnGPUxPx
        .type           _Z10solveOnGPUxPx,@function
        .size           _Z10solveOnGPUxPx,(.L_x_16 - _Z10solveOnGPUxPx)
        .other          _Z10solveOnGPUxPx,@"STO_CUDA_ENTRY STV_DEFAULT"
_Z10solveOnGPUxPx:
.text._Z10solveOnGPUxPx:
[----:B------:R-:W0:Y:S02]  /*0000*/  LDC R1, c[0x0][0x37c] ;  /* 0x0000df00ff017b82 */ /* 0x000e240000000800 */
[----:B0-----:R-:W-:Y:S01]  /*0010*/  VIADD R1, R1, 0xca6ded90 ;  /* 0xca6ded9001017836 */ /* 0x001fe20000000000 */
[----:B------:R-:W0:Y:S01]  /*0020*/  LDCU.64 UR6, c[0x0][0x380] ;  /* 0x00007000ff0677ac */ /* 0x000e220008000a00 */
[----:B------:R-:W-:Y:S01]  /*0030*/  UMOV UR5, 0x1 ;  /* 0x0000000100057882 */ /* 0x000fe20000000000 */
[----:B------:R-:W-:-:S05]  /*0040*/  UMOV UR4, URZ ;  /* 0x000000ff00047c82 */ /* 0x000fca0008000000 */
.L_x_0:
[----:B0-----:R-:W-:Y:S01]  /*0050*/  UISETP.GE.U32.AND UP0, UPT, UR5, UR6, UPT ;  /* 0x000000060500728c */ /* 0x001fe2000bf06070 */
[----:B------:R-:W-:Y:S01]  /*0060*/  UMOV UR13, UR4 ;  /* 0x00000004000d7c82 */ /* 0x000fe20008000000 */
[----:B------:R-:W-:Y:S02]  /*0070*/  UMOV UR12, UR5 ;  /* 0x00000005000c7c82 */ /* 0x000fe40008000000 */
[----:B------:R-:W-:Y:S02]  /*0080*/  UISETP.GE.AND.EX UP0, UPT, UR4, UR7, UPT, UP0 ;  /* 0x000000070400728c */ /* 0x000fe4000bf06300 */
[----:B------:R-:W-:Y:S02]  /*0090*/  USHF.L.U64.HI UR4, UR5, 0x1, UR4 ;  /* 0x0000000105047899 */ /* 0x000fe40008010204 */
[----:B------:R-:W-:-:S05]  /*00a0*/  USHF.L.U32 UR5, UR5, 0x1, URZ ;  /* 0x0000000105057899 */ /* 0x000fca00080006ff */
[----:B------:R-:W-:Y:S07]  /*00b0*/  BRA.U !UP0, `(.L_x_0) ;  /* 0xfffffffd08e47547 */ /* 0x000fee000b83ffff */
[----:B------:R-:W-:Y:S01]  /*00c0*/  UISETP.GT.U32.AND UP2, UPT, UR12, 0x1, UPT ;  /* 0x000000010c00788c */ /* 0x000fe2000bf44070 */
[----:B------:R-:W0:Y:S01]  /*00d0*/  LDCU.64 UR10, c[0x0][0x388] ;  /* 0x00007100ff0a77ac */ /* 0x000e220008000a00 */
[----:B------:R-:W-:Y:S02]  /*00e0*/  UISETP.GE.U32.AND UP3, UPT, UR12, 0x4, UPT ;  /* 0x000000040c00788c */ /* 0x000fe4000bf66070 */
[----:B------:R-:W-:Y:S02]  /*00f0*/  UISETP.GT.U32.AND.EX UP2, UPT, UR13, URZ, UPT, UP2 ;  /* 0x000000ff0d00728c */ /* 0x000fe4000bf44120 */
[----:B------:R-:W-:Y:S02]  /*0100*/  UISETP.GE.U32.AND.EX UP3, UPT, UR13, URZ, UPT, UP3 ;  /* 0x000000ff0d00728c */ /* 0x000fe4000bf66130 */
[----:B------:R-:W-:Y:S02]  /*0110*/  USEL UR14, UR12, 0x1, UP2 ;  /* 0x000000010c0e7887 */ /* 0x000fe40009000000 */
[----:B------:R-:W-:-:S02]  /*0120*/  UISETP.GE.U32.AND UP0, UPT, UR12, 0x2, UPT ;  /* 0x000000020c00788c */ /* 0x000fc4000bf06070 */
[----:B------:R-:W-:Y:S01]  /*0130*/  ULOP3.LUT UR19, UR14, 0x3, URZ, 0xc0, !UPT ;  /* 0x000000030e137892 */ /* 0x000fe2000f8ec0ff */
[----:B------:R-:W-:Y:S01]  /*0140*/  UMOV UR4, 0x10 ;  /* 0x0000001000047882 */ /* 0x000fe20000000000 */
[----:B------:R-:W-:Y:S02]  /*0150*/  UMOV UR5, 0x0 ;  /* 0x0000000000057882 */ /* 0x000fe40000000000 */
[----:B------:R-:W-:Y:S01]  /*0160*/  UISETP.NE.U32.AND UP1, UPT, UR19, URZ, UPT ;  /* 0x000000ff1300728c */ /* 0x000fe2000bf25070 */
[----:B------:R-:W-:Y:S01]  /*0170*/  UMOV UR8, URZ ;  /* 0x000000ff00087c82 */ /* 0x000fe20008000000 */
[----:B0-----:R-:W-:Y:S01]  /*0180*/  UIMAD.WIDE.U32 UR4, UR10, 0x1, UR4 ;  /* 0x000000010a0478a5 */ /* 0x001fe2000f8e0004 */
[----:B------:R-:W-:Y:S01]  /*0190*/  UMOV UR6, URZ ;  /* 0x000000ff00067c82 */ /* 0x000fe20008000000 */
[----:B------:R-:W-:Y:S01]  /*01a0*/  UMOV UR7, URZ ;  /* 0x000000ff00077c82 */ /* 0x000fe20008000000 */
[----:B------:R-:W0:Y:S01]  /*01b0*/  LDCU.64 UR16, c[0x0][0x358] ;  /* 0x00006b00ff1077ac */ /* 0x000e220008000a00 */
[----:B------:R-:W-:-:S02]  /*01c0*/  UISETP.GE.U32.AND.EX UP0, UPT, UR13, URZ, UPT, UP0 ;  /* 0x000000ff0d00728c */ /* 0x000fc4000bf06100 */
[----:B------:R-:W-:Y:S02]  /*01d0*/  UISETP.NE.AND.EX UP1, UPT, UR8, URZ, UPT, UP1 ;  /* 0x000000ff0800728c */ /* 0x000fe4000bf25310 */
[----:B------:R-:W-:Y:S01]  /*01e0*/  USEL UR10, UR13, URZ, UP2 ;  /* 0x000000ff0d0a7287 */ /* 0x000fe20009000000 */
[----:B------:R-:W-:Y:S11]  /*01f0*/  BRA.U !UP3, `(.L_x_1) ;  /* 0x000000010be47547 */ /* 0x000ff6000b800000 */
[----:B------:R-:W1:Y:S01]  /*0200*/  LDC.64 R22, c[0x0][0x380] ;  /* 0x0000e000ff167b82 */ /* 0x000e620000000a00 */
[----:B------:R-:W-:Y:S01]  /*0210*/  UIADD3 UR9, UPT, UPT, UR5, UR11, URZ ;  /* 0x0000000b05097290 */ /* 0x000fe2000fffe0ff */
[----:B------:R-:W-:Y:S01]  /*0220*/  IMAD.U32 R2, RZ, RZ, UR4 ;  /* 0x00000004ff027e24 */ /* 0x000fe2000f8e00ff */
[----:B------:R-:W-:Y:S01]  /*0230*/  ULOP3.LUT UR6, UR14, 0xfffffffc, URZ, 0xc0, !UPT ;  /* 0xfffffffc0e067892 */ /* 0x000fe2000f8ec0ff */
[----:B------:R-:W-:Y:S01]  /*0240*/  VIADD R21, R1, 0x10 ;  /* 0x0000001001157836 */ /* 0x000fe20000000000 */
[----:B------:R-:W-:Y:S01]  /*0250*/  UMOV UR7, UR10 ;  /* 0x0000000a00077c82 */ /* 0x000fe20008000000 */
[----:B------:R-:W-:Y:S01]  /*0260*/  IMAD.MOV.U32 R10, RZ, RZ, R2 ;  /* 0x000000ffff0a7224 */ /* 0x000fe200078e0002 */
[----:B------:R-:W-:Y:S01]  /*0270*/  UMOV UR4, URZ ;  /* 0x000000ff00047c82 */ /* 0x000fe20008000000 */
[----:B------:R-:W-:Y:S02]  /*0280*/  IMAD.U32 R11, RZ, RZ, UR9 ;  /* 0x00000009ff0b7e24 */ /* 0x000fe4000f8e00ff */
[----:B------:R-:W-:Y:S01]  /*0290*/  IMAD.U32 R3, RZ, RZ, UR5 ;  /* 0x00000005ff037e24 */ /* 0x000fe2000f8e00ff */
[----:B------:R-:W-:-:S06]  /*02a0*/  UMOV UR5, URZ ;  /* 0x000000ff00057c82 */ /* 0x000fcc0008000000 */
.L_x_2:
[----:B------:R-:W-:Y:S01]  /*02b0*/  UIADD3 UR15, UP2, UPT, UR4, 0x1, URZ ;  /* 0x00000001040f7890 */ /* 0x000fe2000ff5e0ff */
[----:B------:R-:W-:Y:S01]  /*02c0*/  IMAD.U32 R0, RZ, RZ, UR5 ;  /* 0x00000005ff007e24 */ /* 0x000fe2000f8e00ff */
[----:B------:R-:W-:Y:S02]  /*02d0*/  UIADD3 UR11, UP3, UPT, UR4, 0x2, URZ ;  /* 0x00000002040b7890 */ /* 0x000fe4000ff7e0ff */
[----:B-1----:R-:W-:Y:S01]  /*02e0*/  ISETP.LE.U32.AND P0, PT, R22, UR4, PT ;  /* 0x0000000416007c0c */ /* 0x002fe2000bf03070 */
[----:B------:R-:W-:Y:S02]  /*02f0*/  UIADD3 UR9, UP4, UPT, UR4, 0x3, URZ ;  /* 0x0000000304097890 */ /* 0x000fe4000ff9e0ff */
[----:B------:R-:W-:Y:S01]  /*0300*/  UIADD3.X UR18, UPT, UPT, URZ, UR5, URZ, UP2, !UPT ;  /* 0x00000005ff127290 */ /* 0x000fe200097fe4ff */
[----:B------:R-:W-:Y:S01]  /*0310*/  ISETP.GE.AND.EX P0, PT, R0, R23, PT, P0 ;  /* 0x000000170000720c */ /* 0x000fe20003f06300 */
[----:B------:R-:W-:Y:S01]  /*0320*/  UIADD3.X UR14, UPT, UPT, URZ, UR5, URZ, UP3, !UPT ;  /* 0x00000005ff0e7290 */ /* 0x000fe20009ffe4ff */
[C---:B------:R-:W-:Y:S01]  /*0330*/  ISETP.LE.U32.AND P2, PT, R22.reuse, UR15, PT ;  /* 0x0000000f16007c0c */ /* 0x040fe2000bf43070 */
[----:B------:R-:W-:Y:S01]  /*0340*/  UIADD3.X UR10, UPT, UPT, URZ, UR5, URZ, UP4, !UPT ;  /* 0x00000005ff0a7290 */ /* 0x000fe2000a7fe4ff */
[C---:B------:R-:W-:Y:S01]  /*0350*/  ISETP.LE.U32.AND P3, PT, R22.reuse, UR11, PT ;  /* 0x0000000b16007c0c */ /* 0x040fe2000bf63070 */
[----:B------:R-:W-:Y:S01]  /*0360*/  IMAD.U32 R0, RZ, RZ, UR18 ;  /* 0x00000012ff007e24 */ /* 0x000fe2000f8e00ff */
[----:B------:R-:W-:Y:S01]  /*0370*/  ISETP.LE.U32.AND P1, PT, R22, UR9, PT ;  /* 0x0000000916007c0c */ /* 0x000fe2000bf23070 */
[----:B------:R-:W-:-:S02]  /*0380*/  IMAD.U32 R2, RZ, RZ, UR14 ;  /* 0x0000000eff027e24 */ /* 0x000fc4000f8e00ff */
[----:B------:R-:W-:Y:S01]  /*0390*/  IMAD.U32 R4, RZ, RZ, UR10 ;  /* 0x0000000aff047e24 */ /* 0x000fe2000f8e00ff */
[-C--:B------:R-:W-:Y:S02]  /*03a0*/  ISETP.GE.AND.EX P2, PT, R0, R23.reuse, PT, P2 ;  /* 0x000000170000720c */ /* 0x080fe40003f46320 */
[-C--:B------:R-:W-:Y:S02]  /*03b0*/  ISETP.GE.AND.EX P3, PT, R2, R23.reuse, PT, P3 ;  /* 0x000000170200720c */ /* 0x080fe40003f66330 */
[----:B------:R-:W-:Y:S01]  /*03c0*/  ISETP.GE.AND.EX P1, PT, R4, R23, PT, P1 ;  /* 0x000000170400720c */ /* 0x000fe20003f26310 */
[----:B0-----:R-:W2:Y:S08]  /*03d0*/  @!P0 LDG.E.64 R2, desc[UR16][R10.64+-0x10] ;  /* 0xfffff0100a028981 */ /* 0x001eb0000c1e1b00 */
[----:B------:R-:W3:Y:S04]  /*03e0*/  @!P2 LDG.E.64 R4, desc[UR16][R10.64+-0x8] ;  /* 0xfffff8100a04a981 */ /* 0x000ee8000c1e1b00 */
[----:B------:R-:W4:Y:S04]  /*03f0*/  @!P3 LDG.E.64 R6, desc[UR16][R10.64] ;  /* 0x000000100a06b981 */ /* 0x000f28000c1e1b00 */
[----:B------:R0:W5:Y:S01]  /*0400*/  @!P1 LDG.E.64 R8, desc[UR16][R10.64+0x8] ;  /* 0x000008100a089981 */ /* 0x000162000c1e1b00 */
[----:B------:R-:W-:Y:S01]  /*0410*/  UIADD3 UR4, UP3, UPT, UR4, 0x4, URZ ;  /* 0x0000000404047890 */ /* 0x000fe2000ff7e0ff */
[----:B------:R-:W-:-:S02]  /*0420*/  @P0 IMAD.MOV.U32 R12, RZ, RZ, -0x625e192e ;  /* 0x9da1e6d2ff0c0424 */ /* 0x000fc400078e00ff */
[----:B------:R-:W-:Y:S01]  /*0430*/  @P0 IMAD.MOV.U32 R13, RZ, RZ, 0x2 ;  /* 0x00000002ff0d0424 */ /* 0x000fe200078e00ff */
[----:B------:R-:W-:Y:S01]  /*0440*/  UISETP.NE.U32.AND UP2, UPT, UR4, UR6, UPT ;  /* 0x000000060400728c */ /* 0x000fe2000bf45070 */
[----:B------:R-:W-:Y:S01]  /*0450*/  @P2 IMAD.MOV.U32 R14, RZ, RZ, -0x625e192e ;  /* 0x9da1e6d2ff0e2424 */ /* 0x000fe200078e00ff */
[----:B------:R-:W-:Y:S01]  /*0460*/  UIADD3.X UR5, UPT, UPT, URZ, UR5, URZ, UP3, !UPT ;  /* 0x00000005ff057290 */ /* 0x000fe20009ffe4ff */
[----:B------:R-:W-:Y:S02]  /*0470*/  @P2 IMAD.MOV.U32 R15, RZ, RZ, 0x2 ;  /* 0x00000002ff0f2424 */ /* 0x000fe400078e00ff */
[----:B------:R-:W-:Y:S01]  /*0480*/  @P3 IMAD.MOV.U32 R16, RZ, RZ, -0x625e192e ;  /* 0x9da1e6d2ff103424 */ /* 0x000fe200078e00ff */
[----:B------:R-:W-:Y:S01]  /*0490*/  UISETP.NE.AND.EX UP2, UPT, UR5, UR7, UPT, UP2 ;  /* 0x000000070500728c */ /* 0x000fe2000bf45320 */
[----:B------:R-:W-:Y:S01]  /*04a0*/  @P3 IMAD.MOV.U32 R17, RZ, RZ, 0x2 ;  /* 0x00000002ff113424 */ /* 0x000fe200078e00ff */
[----:B------:R-:W-:Y:S01]  /*04b0*/  @P2 STL.64 [R21+-0x8], R14 ;  /* 0xfffff80e15002387 */ /* 0x000fe20000100a00 */
[----:B------:R-:W-:-:S02]  /*04c0*/  @P1 IMAD.MOV.U32 R18, RZ, RZ, -0x625e192e ;  /* 0x9da1e6d2ff121424 */ /* 0x000fc400078e00ff */
[----:B------:R-:W-:Y:S01]  /*04d0*/  @P1 IMAD.MOV.U32 R19, RZ, RZ, 0x2 ;  /* 0x00000002ff131424 */ /* 0x000fe200078e00ff */
[----:B------:R-:W-:Y:S04]  /*04e0*/  @P3 STL.64 [R21], R16 ;  /* 0x0000001015003387 */ /* 0x000fe80000100a00 */
[----:B------:R-:W-:Y:S04]  /*04f0*/  @P1 STL.64 [R21+0x8], R18 ;  /* 0x0000081215001387 */ /* 0x000fe80000100a00 */
[----:B--2---:R-:W-:Y:S04]  /*0500*/  @!P0 STL.64 [R21+-0x10], R2 ;  /* 0xfffff00215008387 */ /* 0x004fe80000100a00 */
[----:B------:R-:W-:Y:S01]  /*0510*/  @P0 STL.64 [R21+-0x10], R12 ;  /* 0xfffff00c15000387 */ /* 0x000fe20000100a00 */
[----:B0-----:R-:W-:-:S03]  /*0520*/  IADD3 R10, P0, PT, R10, 0x20, RZ ;  /* 0x000000200a0a7810 */ /* 0x001fc60007f1e0ff */
[----:B---3--:R-:W-:Y:S02]  /*0530*/  @!P2 STL.64 [R21+-0x8], R4 ;  /* 0xfffff8041500a387 */ /* 0x008fe40000100a00 */
[----:B------:R-:W-:Y:S02]  /*0540*/  IMAD.X R11, RZ, RZ, R11, P0 ;  /* 0x000000ffff0b7224 */ /* 0x000fe400000e060b */
[----:B----4-:R-:W-:Y:S04]  /*0550*/  @!P3 STL.64 [R21], R6 ;  /* 0x000000061500b387 */ /* 0x010fe80000100a00 */
[----:B-----5:R0:W-:Y:S02]  /*0560*/  @!P1 STL.64 [R21+0x8], R8 ;  /* 0x0000080815009387 */ /* 0x0201e40000100a00 */
[----:B0-----:R-:W-:Y:S01]  /*0570*/  VIADD R21, R21, 0x20 ;  /* 0x0000002015157836 */ /* 0x001fe20000000000 */
[----:B------:R-:W-:Y:S06]  /*0580*/  BRA.U UP2, `(.L_x_2) ;  /* 0xfffffffd02487547 */ /* 0x000fec000b83ffff */
.L_x_1:
[----:B------:R-:W-:Y:S05]  /*0590*/  BRA.U !UP1, `(.L_x_3) ;  /* 0x00000001096c7547 */ /* 0x000fea000b800000 */
[----:B------:R-:W1:Y:S01]  /*05a0*/  LDC.64 R8, c[0x0][0x380] ;  /* 0x0000e000ff087b82 */ /* 0x000e620000000a00 */
[----:B------:R-:W2:Y:S01]  /*05b0*/  LDCU.64 UR10, c[0x0][0x388] ;  /* 0x00007100ff0a77ac */ /* 0x000ea20008000a00 */
[----:B------:R-:W-:Y:S02]  /*05c0*/  USHF.L.U32 UR9, UR6, 0x3, URZ ;  /* 0x0000000306097899 */ /* 0x000fe400080006ff */
[----:B------:R-:W-:-:S04]  /*05d0*/  USHF.L.U64.HI UR5, UR6, 0x3, UR7 ;  /* 0x0000000306057899 */ /* 0x000fc80008010207 */
[----:B------:R-:W-:Y:S01]  /*05e0*/  VIADD R7, R1, UR9 ;  /* 0x0000000901077c36 */ /* 0x000fe20008000000 */
[----:B--2---:R-:W-:-:S04]  /*05f0*/  UIADD3 UR4, UP1, UPT, UR9, UR10, URZ ;  /* 0x0000000a09047290 */ /* 0x004fc8000ff3e0ff */
[----:B------:R-:W-:-:S12]  /*0600*/  UIADD3.X UR5, UPT, UPT, UR5, UR11, URZ, UP1, !UPT ;  /* 0x0000000b05057290 */ /* 0x000fd80008ffe4ff */
.L_x_4:
[----:B------:R-:W-:Y:S01]  /*0610*/  IMAD.U32 R0, RZ, RZ, UR7 ;  /* 0x00000007ff007e24 */ /* 0x000fe2000f8e00ff */
[----:B-1----:R-:W-:Y:S01]  /*0620*/  ISETP.LE.U32.AND P0, PT, R8, UR6, PT ;  /* 0x0000000608007c0c */ /* 0x002fe2000bf03070 */
[----:B------:R-:W-:Y:S02]  /*0630*/  IMAD.U32 R2, RZ, RZ, UR4 ;  /* 0x00000004ff027e24 */ /* 0x000fe4000f8e00ff */
[----:B------:R-:W-:Y:S01]  /*0640*/  IMAD.U32 R3, RZ, RZ, UR5 ;  /* 0x00000005ff037e24 */ /* 0x000fe2000f8e00ff */
[----:B------:R-:W-:-:S13]  /*0650*/  ISETP.GE.AND.EX P0, PT, R0, R9, PT, P0 ;  /* 0x000000090000720c */ /* 0x000fda0003f06300 */
[----:B0-----:R-:W2:Y:S01]  /*0660*/  @!P0 LDG.E.64 R2, desc[UR16][R2.64] ;  /* 0x0000001002028981 */ /* 0x001ea2000c1e1b00 */
[----:B------:R-:W-:Y:S01]  /*0670*/  UIADD3 UR19, UP1, UPT, UR19, -0x1, URZ ;  /* 0xffffffff13137890 */ /* 0x000fe2000ff3e0ff */
[----:B------:R-:W-:Y:S01]  /*0680*/  @P0 IMAD.MOV.U32 R4, RZ, RZ, -0x625e192e ;  /* 0x9da1e6d2ff040424 */ /* 0x000fe200078e00ff */
[----:B------:R-:W-:Y:S01]  /*0690*/  UIADD3 UR6, UP2, UPT, UR6, 0x1, URZ ;  /* 0x0000000106067890 */ /* 0x000fe2000ff5e0ff */
[----:B------:R-:W-:Y:S01]  /*06a0*/  @P0 IMAD.MOV.U32 R5, RZ, RZ, 0x2 ;  /* 0x00000002ff050424 */ /* 0x000fe200078e00ff */
[----:B------:R-:W-:Y:S02]  /*06b0*/  UIADD3.X UR8, UPT, UPT, UR8, -0x1, URZ, UP1, !UPT ;  /* 0xffffffff08087890 */ /* 0x000fe40008ffe4ff */
[----:B------:R-:W-:Y:S02]  /*06c0*/  UISETP.NE.U32.AND UP1, UPT, UR19, URZ, UPT ;  /* 0x000000ff1300728c */ /* 0x000fe4000bf25070 */
[----:B------:R-:W-:Y:S01]  /*06d0*/  @P0 STL.64 [R7], R4 ;  /* 0x0000000407000387 */ /* 0x000fe20000100a00 */
[----:B------:R-:W-:-:S02]  /*06e0*/  UIADD3 UR4, UP3, UPT, UR4, 0x8, URZ ;  /* 0x0000000804047890 */ /* 0x000fc4000ff7e0ff */
[----:B------:R-:W-:Y:S02]  /*06f0*/  UISETP.NE.AND.EX UP1, UPT, UR8, URZ, UPT, UP1 ;  /* 0x000000ff0800728c */ /* 0x000fe4000bf25310 */
[----:B------:R-:W-:Y:S02]  /*0700*/  UIADD3.X UR7, UPT, UPT, URZ, UR7, URZ, UP2, !UPT ;  /* 0x00000007ff077290 */ /* 0x000fe400097fe4ff */
[----:B------:R-:W-:Y:S01]  /*0710*/  UIADD3.X UR5, UPT, UPT, URZ, UR5, URZ, UP3, !UPT ;  /* 0x00000005ff057290 */ /* 0x000fe20009ffe4ff */
[----:B--2---:R0:W-:Y:S02]  /*0720*/  @!P0 STL.64 [R7], R2 ;  /* 0x0000000207008387 */ /* 0x0041e40000100a00 */
[----:B0-----:R-:W-:Y:S02]  /*0730*/  VIADD R7, R7, 0x8 ;  /* 0x0000000807077836 */ /* 0x001fe40000000000 */
[----:B------:R-:W-:Y:S07]  /*0740*/  BRA.U UP1, `(.L_x_4) ;  /* 0xfffffffd01b07547 */ /* 0x000fee000b83ffff */
.L_x_3:
[----:B------:R-:W-:Y:S05]  /*0750*/  BRA.U !UP0, `(.L_x_5) ;  /* 0x0000000108b47547 */ /* 0x000fea000b800000 */
[----:B------:R-:W1:Y:S01]  /*0760*/  S2R R6, SR_TID.X ;  /* 0x0000000000067919 */ /* 0x000e620000002100 */
[----:B------:R-:W-:Y:S01]  /*0770*/  UMOV UR7, 0x2 ;  /* 0x0000000200077882 */ /* 0x000fe20000000000 */
[----:B------:R-:W-:Y:S01]  /*0780*/  UMOV UR4, URZ ;  /* 0x000000ff00047c82 */ /* 0x000fe20008000000 */
[----:B-1----:R-:W-:-:S07]  /*0790*/  IMAD R7, R6, 0x8, R1 ;  /* 0x0000000806077824 */ /* 0x002fce00078e0201 */
.L_x_10:
[----:B------:R-:W-:Y:S01]  /*07a0*/  UMOV UR5, UR7 ;  /* 0x0000000700057c82 */ /* 0x000fe20008000000 */
[----:B-12---:R-:W-:-:S05]  /*07b0*/  UMOV UR6, UR4 ;  /* 0x0000000400067c82 */ /* 0x006fca0008000000 */
.L_x_9:
[----:B------:R-:W-:Y:S01]  /*07c0*/  UMOV UR8, UR5 ;  /* 0x0000000500087c82 */ /* 0x000fe20008000000 */
[----:B------:R-:W-:Y:S01]  /*07d0*/  USHF.R.U64 UR5, UR5, 0x1, UR6 ;  /* 0x0000000105057899 */ /* 0x000fe20008001206 */
[----:B------:R-:W-:Y:S01]  /*07e0*/  BSSY.RECONVERGENT B0, `(.L_x_6) ;  /* 0x000001b000007945 */ /* 0x000fe20003800200 */
[----:B------:R-:W-:Y:S01]  /*07f0*/  UMOV UR9, UR6 ;  /* 0x0000000600097c82 */ /* 0x000fe20008000000 */
[----:B------:R-:W-:-:S03]  /*0800*/  USHF.R.U32.HI UR6, URZ, 0x1, UR6 ;  /* 0x00000001ff067899 */ /* 0x000fc60008011606 */
[----:B------:R-:W-:-:S03]  /*0810*/  LOP3.LUT R0, R6, UR5, RZ, 0x3c, !PT ;  /* 0x0000000506007c12 */ /* 0x000fc6000f8e3cff */
[----:B-12---:R-:W-:Y:S01]  /*0820*/  IMAD.U32 R2, RZ, RZ, UR6 ;  /* 0x00000006ff027e24 */ /* 0x006fe2000f8e00ff */
[----:B------:R-:W-:-:S04]  /*0830*/  ISETP.GT.U32.AND P0, PT, R0, R6, PT ;  /* 0x000000060000720c */ /* 0x000fc80003f04070 */
[----:B------:R-:W-:-:S13]  /*0840*/  ISETP.GT.U32.AND.EX P0, PT, R2, RZ, PT, P0 ;  /* 0x000000ff0200720c */ /* 0x000fda0003f04100 */
[----:B------:R-:W-:Y:S05]  /*0850*/  @!P0 BRA `(.L_x_7) ;  /* 0x00000000004c8947 */ /* 0x000fea0003800000 */
[----:B------:R-:W-:-:S04]  /*0860*/  LOP3.LUT P0, RZ, R6, UR7, RZ, 0xc0, !PT ;  /* 0x0000000706ff7c12 */ /* 0x000fc8000f80c0ff */
[----:B------:R-:W-:-:S13]  /*0870*/  LOP3.LUT P0, RZ, RZ, UR4, RZ, 0xc0, P0 ;  /* 0x00000004ffff7c12 */ /* 0x000fda000800c0ff */
[----:B------:R-:W-:Y:S05]  /*0880*/  @P0 BRA `(.L_x_8) ;  /* 0x0000000000240947 */ /* 0x000fea0003800000 */
[----:B------:R-:W-:Y:S01]  /*0890*/  IMAD.U32 R9, R0, 0x8, R1 ;  /* 0x0000000800097824 */ /* 0x000fe200078e0001 */
[----:B------:R-:W2:Y:S04]  /*08a0*/  LDL.64 R2, [R7] ;  /* 0x0000000007027983 */ /* 0x000ea80000100a00 */
[----:B------:R-:W2:Y:S02]  /*08b0*/  LDL.64 R4, [R9] ;  /* 0x0000000009047983 */ /* 0x000ea40000100a00 */
[----:B--2---:R-:W-:-:S04]  /*08c0*/  ISETP.GT.U32.AND P0, PT, R2, R4, PT ;  /* 0x000000040200720c */ /* 0x004fc80003f04070 */
[----:B------:R-:W-:-:S13]  /*08d0*/  ISETP.GT.AND.EX P0, PT, R3, R5, PT, P0 ;  /* 0x000000050300720c */ /* 0x000fda0003f04300 */
[----:B------:R-:W-:Y:S05]  /*08e0*/  @!P0 BRA `(.L_x_7) ;  /* 0x0000000000288947 */ /* 0x000fea0003800000 */
[----:B------:R2:W-:Y:S04]  /*08f0*/  STL.64 [R7], R4 ;  /* 0x0000000407007387 */ /* 0x0005e80000100a00 */
[----:B------:R2:W-:Y:S01]  /*0900*/  STL.64 [R9], R2 ;  /* 0x0000000209007387 */ /* 0x0005e20000100a00 */
[----:B------:R-:W-:Y:S05]  /*0910*/  BRA `(.L_x_7) ;  /* 0x00000000001c7947 */ /* 0x000fea0003800000 */
.L_x_8:
[----:B------:R-:W-:Y:S01]  /*0920*/  IMAD.U32 R9, R0, 0x8, R1 ;  /* 0x0000000800097824 */ /* 0x000fe200078e0001 */
[----:B------:R-:W2:Y:S04]  /*0930*/  LDL.64 R2, [R7] ;  /* 0x0000000007027983 */ /* 0x000ea80000100a00 */
[----:B------:R-:W2:Y:S02]  /*0940*/  LDL.64 R4, [R9] ;  /* 0x0000000009047983 */ /* 0x000ea40000100a00 */
[----:B--2---:R-:W-:-:S04]  /*0950*/  ISETP.GE.U32.AND P0, PT, R2, R4, PT ;  /* 0x000000040200720c */ /* 0x004fc80003f06070 */
[----:B------:R-:W-:-:S13]  /*0960*/  ISETP.GE.AND.EX P0, PT, R3, R5, PT, P0 ;  /* 0x000000050300720c */ /* 0x000fda0003f06300 */
[----:B------:R1:W-:Y:S04]  /*0970*/  @!P0 STL.64 [R7], R4 ;  /* 0x0000000407008387 */ /* 0x0003e80000100a00 */
[----:B------:R1:W-:Y:S02]  /*0980*/  @!P0 STL.64 [R9], R2 ;  /* 0x0000000209008387 */ /* 0x0003e40000100a00 */
.L_x_7:
[----:B0-----:R-:W-:Y:S05]  /*0990*/  BSYNC.RECONVERGENT B0 ;  /* 0x0000000000007941 */ /* 0x001fea0003800200 */
.L_x_6:
[----:B------:R-:W-:Y:S01]  /*09a0*/  BAR.SYNC.DEFER_BLOCKING 0x0 ;  /* 0x0000000000007b1d */ /* 0x000fe20000010000 */
[----:B------:R-:W-:-:S04]  /*09b0*/  UISETP.GT.U32.AND UP0, UPT, UR8, 0x3, UPT ;  /* 0x000000030800788c */ /* 0x000fc8000bf04070 */
[----:B------:R-:W-:-:S09]  /*09c0*/  UISETP.GT.U32.AND.EX UP0, UPT, UR9, URZ, UPT, UP0 ;  /* 0x000000ff0900728c */ /* 0x000fd2000bf04100 */
[----:B------:R-:W-:Y:S05]  /*09d0*/  BRA.U UP0, `(.L_x_9) ;  /* 0xfffffffd00787547 */ /* 0x000fea000b83ffff */
[----:B------:R-:W-:Y:S02]  /*09e0*/  USHF.L.U64.HI UR4, UR7, 0x1, UR4 ;  /* 0x0000000107047899 */ /* 0x000fe40008010204 */
[----:B------:R-:W-:-:S04]  /*09f0*/  USHF.L.U32 UR7, UR7, 0x1, URZ ;  /* 0x0000000107077899 */ /* 0x000fc800080006ff */
[----:B------:R-:W-:-:S04]  /*0a00*/  UISETP.GT.U32.AND UP0, UPT, UR7, UR12, UPT ;  /* 0x0000000c0700728c */ /* 0x000fc8000bf04070 */
[----:B------:R-:W-:-:S09]  /*0a10*/  UISETP.GT.U32.AND.EX UP0, UPT, UR4, UR13, UPT, UP0 ;  /* 0x0000000d0400728c */ /* 0x000fd2000bf04100 */
[----:B------:R-:W-:Y:S05]  /*0a20*/  BRA.U !UP0, `(.L_x_10) ;  /* 0xfffffffd085c7547 */ /* 0x000fea000b83ffff */
.L_x_5:
[----:B-12---:R-:W1:Y:S02]  /*0a30*/  LDC.64 R2, c[0x0][0x380] ;  /* 0x0000e000ff027b82 */ /* 0x006e640000000a00 */
[----:B-1----:R-:W-:-:S04]  /*0a40*/  ISETP.GE.U32.AND P0, PT, R2, 0x1, PT ;  /* 0x000000010200780c */ /* 0x002fc80003f06070 */
[----:B------:R-:W-:-:S13]  /*0a50*/  ISETP.GE.AND.EX P0, PT, R3, RZ, PT, P0 ;  /* 0x000000ff0300720c */ /* 0x000fda0003f06300 */
[----:B0-----:R-:W-:Y:S05]  /*0a60*/  @!P0 EXIT ;  /* 0x000000000000894d */ /* 0x001fea0003800000 */
[C---:B------:R-:W-:Y:S01]  /*0a70*/  ISETP.GE.U32.AND P1, PT, R2.reuse, 0x10, PT ;  /* 0x000000100200780c */ /* 0x040fe20003f26070 */
[----:B------:R-:W-:Y:S01]  /*0a80*/  IMAD.MOV.U32 R20, RZ, RZ, RZ ;  /* 0x000000ffff147224 */ /* 0x000fe200078e00ff */
[----:B------:R-:W-:Y:S01]  /*0a90*/  LOP3.LUT R21, R2, 0xf, RZ, 0xc0, !PT ;  /* 0x0000000f02157812 */ /* 0x000fe200078ec0ff */
[----:B------:R-:W-:Y:S01]  /*0aa0*/  IMAD.MOV.U32 R0, RZ, RZ, RZ ;  /* 0x000000ffff007224 */ /* 0x000fe200078e00ff */
[----:B------:R-:W-:Y:S02]  /*0ab0*/  ISETP.GE.U32.AND.EX P1, PT, R3, RZ, PT, P1 ;  /* 0x000000ff0300720c */ /* 0x000fe40003f26110 */
[----:B------:R-:W-:-:S04]  /*0ac0*/  ISETP.NE.U32.AND P0, PT, R21, RZ, PT ;  /* 0x000000ff1500720c */ /* 0x000fc80003f05070 */
[----:B------:R-:W-:-:S07]  /*0ad0*/  ISETP.NE.AND.EX P0, PT, RZ, RZ, PT, P0 ;  /* 0x000000ffff00720c */ /* 0x000fce0003f05300 */
[----:B------:R-:W-:Y:S06]  /*0ae0*/  @!P1 BRA `(.L_x_11) ;  /* 0x0000000000b09947 */ /* 0x000fec0003800000 */
[----:B------:R-:W0:Y:S01]  /*0af0*/  LDCU.64 UR4, c[0x0][0x388] ;  /* 0x00007100ff0477ac */ /* 0x000e220008000a00 */
[----:B------:R-:W-:Y:S01]  /*0b00*/  LOP3.LUT R0, R3, 0x7fffffff, RZ, 0xc0, !PT ;  /* 0x7fffffff03007812 */ /* 0x000fe200078ec0ff */
[----:B------:R-:W-:Y:S01]  /*0b10*/  VIADD R3, R1, 0x40 ;  /* 0x0000004001037836 */ /* 0x000fe20000000000 */
[----:B------:R-:W-:-:S03]  /*0b20*/  LOP3.LUT R20, R2, 0xfffffff0, RZ, 0xc0, !PT ;  /* 0xfffffff002147812 */ /* 0x000fc600078ec0ff */
[----:B------:R-:W-:Y:S02]  /*0b30*/  IMAD.MOV.U32 R22, RZ, RZ, R0 ;  /* 0x000000ffff167224 */ /* 0x000fe400078e0000 */
[----:B------:R-:W-:Y:S01]  /*0b40*/  IMAD.MOV.U32 R23, RZ, RZ, R20 ;  /* 0x000000ffff177224 */ /* 0x000fe200078e0014 */
[----:B0-----:R-:W-:-:S04]  /*0b50*/  UIADD3 UR4, UP0, UPT, UR4, 0x40, URZ ;  /* 0x0000004004047890 */ /* 0x001fc8000ff1e0ff */
[----:B------:R-:W-:Y:S02]  /*0b60*/  UIADD3.X UR5, UPT, UPT, URZ, UR5, URZ, UP0, !UPT ;  /* 0x00000005ff057290 */ /* 0x000fe400087fe4ff */
[----:B------:R-:W-:-:S04]  /*0b70*/  IMAD.U32 R26, RZ, RZ, UR4 ;  /* 0x00000004ff1a7e24 */ /* 0x000fc8000f8e00ff */
[----:B------:R-:W-:-:S07]  /*0b80*/  IMAD.U32 R27, RZ, RZ, UR5 ;  /* 0x00000005ff1b7e24 */ /* 0x000fce000f8e00ff */
.L_x_12:
[----:B0-----:R-:W2:Y:S04]  /*0b90*/  LDL.128 R4, [R3+-0x40] ;  /* 0xffffc00003047983 */ /* 0x001ea80000100c00 */
[----:B------:R-:W3:Y:S04]  /*0ba0*/  LDL.128 R16, [R3+-0x30] ;  /* 0xffffd00003107983 */ /* 0x000ee80000100c00 */
[----:B------:R-:W4:Y:S04]  /*0bb0*/  LDL.128 R12, [R3+-0x20] ;  /* 0xffffe000030c7983 */ /* 0x000f280000100c00 */
[----:B------:R-:W5:Y:S01]  /*0bc0*/  LDL.128 R8, [R3+-0x10] ;  /* 0xfffff00003087983 */ /* 0x000f620000100c00 */
[----:B------:R-:W-:-:S02]  /*0bd0*/  IMAD.MOV.U32 R24, RZ, RZ, R26 ;  /* 0x000000ffff187224 */ /* 0x000fc400078e001a */
[----:B------:R-:W-:-:S05]  /*0be0*/  IMAD.MOV.U32 R25, RZ, RZ, R27 ;  /* 0x000000ffff197224 */ /* 0x000fca00078e001b */
[----:B--2---:R-:W-:Y:S04]  /*0bf0*/  STG.E.64 desc[UR16][R24.64+-0x40], R4 ;  /* 0xffffc00418007986 */ /* 0x004fe8000c101b10 */
[----:B------:R0:W-:Y:S04]  /*0c00*/  STG.E.64 desc[UR16][R24.64+-0x38], R6 ;  /* 0xffffc80618007986 */ /* 0x0001e8000c101b10 */
[----:B---3--:R-:W-:Y:S04]  /*0c10*/  STG.E.64 desc[UR16][R24.64+-0x30], R16 ;  /* 0xffffd01018007986 */ /* 0x008fe8000c101b10 */
[----:B------:R1:W-:Y:S04]  /*0c20*/  STG.E.64 desc[UR16][R24.64+-0x28], R18 ;  /* 0xffffd81218007986 */ /* 0x0003e8000c101b10 */
[----:B----4-:R-:W-:Y:S04]  /*0c30*/  STG.E.64 desc[UR16][R24.64+-0x20], R12 ;  /* 0xffffe00c18007986 */ /* 0x010fe8000c101b10 */
[----:B------:R2:W-:Y:S04]  /*0c40*/  STG.E.64 desc[UR16][R24.64+-0x18], R14 ;  /* 0xffffe80e18007986 */ /* 0x0005e8000c101b10 */
[----:B-----5:R-:W-:Y:S04]  /*0c50*/  STG.E.64 desc[UR16][R24.64+-0x10], R8 ;  /* 0xfffff00818007986 */ /* 0x020fe8000c101b10 */
[----:B------:R3:W-:Y:S04]  /*0c60*/  STG.E.64 desc[UR16][R24.64+-0x8], R10 ;  /* 0xfffff80a18007986 */ /* 0x0007e8000c101b10 */
[----:B0-----:R-:W4:Y:S04]  /*0c70*/  LDL.128 R4, [R3] ;  /* 0x0000000003047983 */ /* 0x001f280000100c00 */
[----:B-1----:R-:W5:Y:S04]  /*0c80*/  LDL.128 R16, [R3+0x10] ;  /* 0x0000100003107983 */ /* 0x002f680000100c00 */
[----:B--2---:R-:W2:Y:S04]  /*0c90*/  LDL.128 R12, [R3+0x20] ;  /* 0x00002000030c7983 */ /* 0x004ea80000100c00 */
[----:B---3--:R0:W3:Y:S01]  /*0ca0*/  LDL.128 R8, [R3+0x30] ;  /* 0x0000300003087983 */ /* 0x0080e20000100c00 */
[----:B------:R-:W-:-:S02]  /*0cb0*/  IADD3 R23, P1, PT, R23, -0x10, RZ ;  /* 0xfffffff017177810 */ /* 0x000fc40007f3e0ff */
[----:B------:R-:W-:Y:S02]  /*0cc0*/  IADD3 R26, P2, PT, R24, 0x80, RZ ;  /* 0x00000080181a7810 */ /* 0x000fe40007f5e0ff */
[----:B------:R-:W-:Y:S02]  /*0cd0*/  IADD3.X R22, PT, PT, R22, -0x1, RZ, P1, !PT ;  /* 0xffffffff16167810 */ /* 0x000fe40000ffe4ff */
[----:B------:R-:W-:Y:S01]  /*0ce0*/  ISETP.NE.U32.AND P1, PT, R23, RZ, PT ;  /* 0x000000ff1700720c */ /* 0x000fe20003f25070 */
[----:B------:R-:W-:Y:S02]  /*0cf0*/  IMAD.X R27, RZ, RZ, R25, P2 ;  /* 0x000000ffff1b7224 */ /* 0x000fe400010e0619 */
[----:B0-----:R-:W-:Y:S01]  /*0d00*/  VIADD R3, R3, 0x80 ;  /* 0x0000008003037836 */ /* 0x001fe20000000000 */
[----:B------:R-:W-:Y:S01]  /*0d10*/  ISETP.NE.AND.EX P1, PT, R22, RZ, PT, P1 ;  /* 0x000000ff1600720c */ /* 0x000fe20003f25310 */
[----:B----4-:R0:W-:Y:S04]  /*0d20*/  STG.E.64 desc[UR16][R24.64], R4 ;  /* 0x0000000418007986 */ /* 0x0101e8000c101b10 */
[----:B------:R0:W-:Y:S04]  /*0d30*/  STG.E.64 desc[UR16][R24.64+0x8], R6 ;  /* 0x0000080618007986 */ /* 0x0001e8000c101b10 */
[----:B-----5:R0:W-:Y:S04]  /*0d40*/  STG.E.64 desc[UR16][R24.64+0x10], R16 ;  /* 0x0000101018007986 */ /* 0x0201e8000c101b10 */
[----:B------:R0:W-:Y:S04]  /*0d50*/  STG.E.64 desc[UR16][R24.64+0x18], R18 ;  /* 0x0000181218007986 */ /* 0x0001e8000c101b10 */
[----:B--2---:R0:W-:Y:S04]  /*0d60*/  STG.E.64 desc[UR16][R24.64+0x20], R12 ;  /* 0x0000200c18007986 */ /* 0x0041e8000c101b10 */
[----:B------:R0:W-:Y:S04]  /*0d70*/  STG.E.64 desc[UR16][R24.64+0x28], R14 ;  /* 0x0000280e18007986 */ /* 0x0001e8000c101b10 */
[----:B---3--:R0:W-:Y:S04]  /*0d80*/  STG.E.64 desc[UR16][R24.64+0x30], R8 ;  /* 0x0000300818007986 */ /* 0x0081e8000c101b10 */
[----:B------:R0:W-:Y:S01]  /*0d90*/  STG.E.64 desc[UR16][R24.64+0x38], R10 ;  /* 0x0000380a18007986 */ /* 0x0001e2000c101b10 */
[----:B------:R-:W-:Y:S05]  /*0da0*/  @P1 BRA `(.L_x_12) ;  /* 0xfffffffc00781947 */ /* 0x000fea000383ffff */
.L_x_11:
[----:B------:R-:W-:Y:S05]  /*0db0*/  @!P0 EXIT ;  /* 0x000000000000894d */ /* 0x000fea0003800000 */
[----:B------:R-:W-:Y:S02]  /*0dc0*/  ISETP.GE.U32.AND P0, PT, R21, 0x8, PT ;  /* 0x000000081500780c */ /* 0x000fe40003f06070 */
[----:B0-----:R-:W-:Y:S02]  /*0dd0*/  LOP3.LUT R24, R2, 0x7, RZ, 0xc0, !PT ;  /* 0x0000000702187812 */ /* 0x001fe400078ec0ff */
[----:B------:R-:W-:Y:S02]  /*0de0*/  ISETP.GE.U32.AND.EX P0, PT, RZ, RZ, PT, P0 ;  /* 0x000000ffff00720c */ /* 0x000fe40003f06100 */
[----:B------:R-:W-:-:S04]  /*0df0*/  ISETP.NE.U32.AND P1, PT, R24, RZ, PT ;  /* 0x000000ff1800720c */ /* 0x000fc80003f25070 */
[----:B------:R-:W-:-:S07]  /*0e00*/  ISETP.NE.AND.EX P1, PT, RZ, RZ, PT, P1 ;  /* 0x000000ffff00720c */ /* 0x000fce0003f25310 */
[----:B------:R-:W-:Y:S06]  /*0e10*/  @!P0 BRA `(.L_x_13) ;  /* 0x0000000000508947 */ /* 0x000fec0003800000 */
[----:B------:R-:W-:Y:S01]  /*0e20*/  IMAD.SHL.U32 R22, R20, 0x8, RZ ;  /* 0x0000000814167824 */ /* 0x000fe200078e00ff */
[----:B------:R-:W0:Y:S03]  /*0e30*/  LDCU.64 UR4, c[0x0][0x388] ;  /* 0x00007100ff0477ac */ /* 0x000e260008000a00 */
[----:B------:R-:W-:-:S05]  /*0e40*/  IMAD.IADD R3, R1, 0x1, R22 ;  /* 0x0000000101037824 */ /* 0x000fca00078e0216 */
[----:B------:R-:W2:Y:S04]  /*0e50*/  LDL.128 R4, [R3] ;  /* 0x0000000003047983 */ /* 0x000ea80000100c00 */
[----:B------:R-:W3:Y:S04]  /*0e60*/  LDL.128 R8, [R3+0x10] ;  /* 0x0000100003087983 */ /* 0x000ee80000100c00 */
[----:B------:R-:W4:Y:S04]  /*0e70*/  LDL.128 R12, [R3+0x20] ;  /* 0x00002000030c7983 */ /* 0x000f280000100c00 */
[----:B------:R-:W5:Y:S01]  /*0e80*/  LDL.128 R16, [R3+0x30] ;  /* 0x0000300003107983 */ /* 0x000f620000100c00 */
[----:B------:R-:W-:-:S02]  /*0e90*/  SHF.L.U64.HI R21, R20, 0x3, R0 ;  /* 0x0000000314157819 */ /* 0x000fc40000010200 */
[----:B0-----:R-:W-:-:S04]  /*0ea0*/  IADD3 R22, P0, PT, R22, UR4, RZ ;  /* 0x0000000416167c10 */ /* 0x001fc8000ff1e0ff */
[----:B------:R-:W-:Y:S02]  /*0eb0*/  IADD3.X R23, PT, PT, R21, UR5, RZ, P0, !PT ;  /* 0x0000000515177c10 */ /* 0x000fe400087fe4ff */
[----:B------:R-:W-:-:S05]  /*0ec0*/  IADD3 R20, P0, PT, R20, 0x8, RZ ;  /* 0x0000000814147810 */ /* 0x000fca0007f1e0ff */
[----:B------:R-:W-:Y:S01]  /*0ed0*/  IMAD.X R0, RZ, RZ, R0, P0 ;  /* 0x000000ffff007224 */ /* 0x000fe200000e0600 */
[----:B--2---:R0:W-:Y:S04]  /*0ee0*/  STG.E.64 desc[UR16][R22.64], R4 ;  /* 0x0000000416007986 */ /* 0x0041e8000c101b10 */
[----:B------:R0:W-:Y:S04]  /*0ef0*/  STG.E.64 desc[UR16][R22.64+0x8], R6 ;  /* 0x0000080616007986 */ /* 0x0001e8000c101b10 */
[----:B---3--:R0:W-:Y:S04]  /*0f00*/  STG.E.64 desc[UR16][R22.64+0x10], R8 ;  /* 0x0000100816007986 */ /* 0x0081e8000c101b10 */
[----:B------:R0:W-:Y:S04]  /*0f10*/  STG.E.64 desc[UR16][R22.64+0x18], R10 ;  /* 0x0000180a16007986 */ /* 0x0001e8000c101b10 */
[----:B----4-:R0:W-:Y:S04]  /*0f20*/  STG.E.64 desc[UR16][R22.64+0x20], R12 ;  /* 0x0000200c16007986 */ /* 0x0101e8000c101b10 */
[----:B------:R0:W-:Y:S04]  /*0f30*/  STG.E.64 desc[UR16][R22.64+0x28], R14 ;  /* 0x0000280e16007986 */ /* 0x0001e8000c101b10 */
[----:B-----5:R0:W-:Y:S04]  /*0f40*/  STG.E.64 desc[UR16][R22.64+0x30], R16 ;  /* 0x0000301016007986 */ /* 0x0201e8000c101b10 */
[----:B------:R0:W-:Y:S02]  /*0f50*/  STG.E.64 desc[UR16][R22.64+0x38], R18 ;  /* 0x0000381216007986 */ /* 0x0001e4000c101b10 */
.L_x_13:
[----:B------:R-:W-:Y:S05]  /*0f60*/  @!P1 EXIT ;  /* 0x000000000000994d */ /* 0x000fea0003800000 */
[----:B------:R-:W-:-:S04]  /*0f70*/  ISETP.GE.U32.AND P0, PT, R24, 0x4, PT ;  /* 0x000000041800780c */ /* 0x000fc80003f06070 */
[----:B------:R-:W-:-:S13]  /*0f80*/  ISETP.GE.U32.AND.EX P0, PT, RZ, RZ, PT, P0 ;  /* 0x000000ffff00720c */ /* 0x000fda0003f06100 */
[----:B------:R-:W-:Y:S01]  /*0f90*/  @P0 IMAD.SHL.U32 R3, R20, 0x8, RZ ;  /* 0x0000000814030824 */ /* 0x000fe200078e00ff */
[----:B0-----:R-:W0:Y:S03]  /*0fa0*/  @P0 LDC.64 R16, c[0x0][0x388] ;  /* 0x0000e200ff100b82 */ /* 0x001e260000000a00 */
[----:B------:R-:W-:-:S05]  /*0fb0*/  @P0 IMAD.IADD R15, R1, 0x1, R3 ;  /* 0x00000001010f0824 */ /* 0x000fca00078e0203 */
[----:B------:R-:W2:Y:S04]  /*0fc0*/  @P0 LDL.128 R8, [R15] ;  /* 0x000000000f080983 */ /* 0x000ea80000100c00 */
[----:B------:R-:W3:Y:S01]  /*0fd0*/  @P0 LDL.128 R4, [R15+0x10] ;  /* 0x000010000f040983 */ /* 0x000ee20000100c00 */
[----:B------:R-:W-:Y:S01]  /*0fe0*/  LOP3.LUT R12, R2, 0x3, RZ, 0xc0, !PT ;  /* 0x00000003020c7812 */ /* 0x000fe200078ec0ff */
[----:B------:R-:W-:Y:S01]  /*0ff0*/  IMAD.MOV.U32 R13, RZ, RZ, RZ ;  /* 0x000000ffff0d7224 */ /* 0x000fe200078e00ff */
[----:B------:R-:W-:Y:S02]  /*1000*/  @P0 SHF.L.U64.HI R14, R20, 0x3, R0 ;  /* 0x00000003140e0819 */ /* 0x000fe40000010200 */
[----:B------:R-:W-:-:S04]  /*1010*/  ISETP.NE.U32.AND P1, PT, R12, RZ, PT ;  /* 0x000000ff0c00720c */ /* 0x000fc80003f25070 */
[----:B------:R-:W-:Y:S02]  /*1020*/  ISETP.NE.AND.EX P1, PT, R13, RZ, PT, P1 ;  /* 0x000000ff0d00720c */ /* 0x000fe40003f25310 */
[----:B0-----:R-:W-:-:S05]  /*1030*/  @P0 IADD3 R2, P2, PT, R3, R16, RZ ;  /* 0x0000001003020210 */ /* 0x001fca0007f5e0ff */
[----:B------:R-:W-:-:S05]  /*1040*/  @P0 IMAD.X R3, R14, 0x1, R17, P2 ;  /* 0x000000010e030824 */ /* 0x000fca00010e0611 */
[----:B--2---:R0:W-:Y:S04]  /*1050*/  @P0 STG.E.64 desc[UR16][R2.64], R8 ;  /* 0x0000000802000986 */ /* 0x0041e8000c101b10 */
[----:B------:R0:W-:Y:S04]  /*1060*/  @P0 STG.E.64 desc[UR16][R2.64+0x8], R10 ;  /* 0x0000080a02000986 */ /* 0x0001e8000c101b10 */
[----:B---3--:R0:W-:Y:S04]  /*1070*/  @P0 STG.E.64 desc[UR16][R2.64+0x10], R4 ;  /* 0x0000100402000986 */ /* 0x0081e8000c101b10 */
[----:B------:R0:W-:Y:S01]  /*1080*/  @P0 STG.E.64 desc[UR16][R2.64+0x18], R6 ;  /* 0x0000180602000986 */ /* 0x0001e2000c101b10 */
[----:B------:R-:W-:Y:S05]  /*1090*/  @!P1 EXIT ;  /* 0x000000000000994d */ /* 0x000fea0003800000 */
[----:B------:R-:W1:Y:S01]  /*10a0*/  LDCU.64 UR4, c[0x0][0x388] ;  /* 0x00007100ff0477ac */ /* 0x000e620008000a00 */
[----:B------:R-:W-:-:S05]  /*10b0*/  @P0 IADD3 R20, P1, PT, R20, 0x4, RZ ;  /* 0x0000000414140810 */ /* 0x000fca0007f3e0ff */
[----:B0-----:R-:W-:Y:S02]  /*10c0*/  IMAD.SHL.U32 R2, R20, 0x8, RZ ;  /* 0x0000000814027824 */ /* 0x001fe400078e00ff */
[----:B------:R-:W-:-:S05]  /*10d0*/  @P0 IMAD.X R0, RZ, RZ, R0, P1 ;  /* 0x000000ffff000224 */ /* 0x000fca00008e0600 */
[----:B------:R-:W-:Y:S01]  /*10e0*/  SHF.L.U64.HI R7, R20, 0x3, R0 ;  /* 0x0000000314077819 */ /* 0x000fe20000010200 */
[----:B------:R-:W-:Y:S01]  /*10f0*/  IMAD.IADD R0, R1, 0x1, R2 ;  /* 0x0000000101007824 */ /* 0x000fe200078e0202 */
[----:B-1----:R-:W-:-:S04]  /*1100*/  IADD3 R6, P0, PT, R2, UR4, RZ ;  /* 0x0000000402067c10 */ /* 0x002fc8000ff1e0ff */
[----:B------:R-:W-:-:S09]  /*1110*/  IADD3.X R7, PT, PT, R7, UR5, RZ, P0, !PT ;  /* 0x0000000507077c10 */ /* 0x000fd200087fe4ff */
.L_x_14:
[----:B0-----:R0:W2:Y:S01]  /*1120*/  LDL.64 R2, [R0] ;  /* 0x0000000000027983 */ /* 0x0010a20000100a00 */
[----:B------:R-:W-:Y:S01]  /*1130*/  IMAD.MOV.U32 R4, RZ, RZ, R6 ;  /* 0x000000ffff047224 */ /* 0x000fe200078e0006 */
[----:B------:R-:W-:Y:S01]  /*1140*/  IADD3 R12, P0, PT, R12, -0x1, RZ ;  /* 0xffffffff0c0c7810 */ /* 0x000fe20007f1e0ff */
[--C-:B------:R-:W-:Y:S01]  /*1150*/  IMAD.MOV.U32 R5, RZ, RZ, R7.reuse ;  /* 0x000000ffff057224 */ /* 0x100fe200078e0007 */
[----:B------:R-:W-:Y:S02]  /*1160*/  IADD3 R6, P1, PT, R6, 0x8, RZ ;  /* 0x0000000806067810 */ /* 0x000fe40007f3e0ff */
[----:B------:R-:W-:Y:S02]  /*1170*/  IADD3.X R13, PT, PT, R13, -0x1, RZ, P0, !PT ;  /* 0xffffffff0d0d7810 */ /* 0x000fe400007fe4ff */
[----:B------:R-:W-:Y:S01]  /*1180*/  ISETP.NE.U32.AND P0, PT, R12, RZ, PT ;  /* 0x000000ff0c00720c */ /* 0x000fe20003f05070 */
[----:B0-----:R-:W-:Y:S02]  /*1190*/  VIADD R0, R0, 0x8 ;  /* 0x0000000800007836 */ /* 0x001fe40000000000 */
[----:B------:R-:W-:Y:S01]  /*11a0*/  IMAD.X R7, RZ, RZ, R7, P1 ;  /* 0x000000ffff077224 */ /* 0x000fe200008e0607 */
[----:B------:R-:W-:Y:S01]  /*11b0*/  ISETP.NE.AND.EX P0, PT, R13, RZ, PT, P0 ;  /* 0x000000ff0d00720c */ /* 0x000fe20003f05300 */
[----:B--2---:R0:W-:-:S12]  /*11c0*/  STG.E.64 desc[UR16][R4.64], R2 ;  /* 0x0000000204007986 */ /* 0x0041d8000c101b10 */
[----:B------:R-:W-:Y:S05]  /*11d0*/  @P0 BRA `(.L_x_14) ;  /* 0xfffffffc00d00947 */ /* 0x000fea000383ffff */
[----:B------:R-:W-:Y:S05]  /*11e0*/  EXIT ;  /* 0x000000000000794d */ /* 0x000fea0003800000 */
.L_x_15:
[----:B------:R-:W-:-:S00]  /*11f0*/  BRA `(.L_x_15) ;  /* 0xfffffffc00fc7947 */ /* 0x000fc0000383ffff */
[----:B------:R-:W-:-:S00]  /*1200*/  NOP ;  /* 0x0000000000007918 */ /* 0x000fc00000000000 */
[----:B------:R-:W-:-:S00]  /*1210*/  NOP ;  /* 0x0000000000007918 */ /* 0x000fc00000000000 */
[----:B------:R-:W-:-:S00]  /*1220*/  NOP ;  /* 0x0000000000007918 */ /* 0x000fc00000000000 */
[----:B------:R-:W-:-:S00]  /*1230*/  NOP ;  /* 0x0000000000007918 */ /* 0x000fc00000000000 */
[----:B------:R-:W-:-:S00]  /*1240*/  NOP ;  /* 0x0000000000007918 */ /* 0x000fc00000000000 */
[----:B------:R-:W-:-:S00]  /*1250*/  NOP ;  /* 0x0000000000007918 */ /* 0x000fc00000000000 */
[----:B------:R-:W-:-:S00]  /*1260*/  NOP ;  /* 0x0000000000007918 */ /* 0x000fc00000000000 */
[----:B------:R-:W-:-:S00]  /*1270*/  NOP ;  /* 0x0000000000007918 */ /* 0x000fc00000000000 */
.L_x_16:


//--------------------- .nv.shared.reserved.0     --------------------------
	.section	.nv.shared.reserved.0,"aw",@nobits
	.weak		__nv_reservedSMEM_offset_0_alias
	.size		__nv_reservedSMEM_offset_0_alias, 0, 64
	.other		__nv_reservedSMEM_offset_0_alias,@"STO_CUDA_RESERVED_SHARED STV_DEFAULT"
__nv_reservedSMEM_offset_0_alias:
	.zero		0
	.zero		64


//--------------------- .nv.constant0._Z10solveOnGPUxPx --------------------------
	.section	.nv.constant0._Z10solveOnGPUxPx,"a",@progbits
	.sectionflags	@""
	.align	4
.nv.constant0._Z10solveOnGPUxPx:
	.zero		912


//--------------------- SYMBOLS --------------------------

	.type		.nv.reservedSmem.offset0,@object
	.size		.nv.reservedSmem.offset0,0x4
